//
// Generated by NVIDIA NVVM Compiler
//
// Compiler Build ID: CL-36424714
// Cuda compilation tools, release 13.0, V13.0.88
// Based on NVVM 20.0.0
//

.version 9.0
.target sm_100
.address_size 64

	// .globl	_Z10matrix_mulPfS_S_iii

.visible .entry _Z10matrix_mulPfS_S_iii(
	.param .u64 .ptr .align 1 _Z10matrix_mulPfS_S_iii_param_0,
	.param .u64 .ptr .align 1 _Z10matrix_mulPfS_S_iii_param_1,
	.param .u64 .ptr .align 1 _Z10matrix_mulPfS_S_iii_param_2,
	.param .u32 _Z10matrix_mulPfS_S_iii_param_3,
	.param .u32 _Z10matrix_mulPfS_S_iii_param_4,
	.param .u32 _Z10matrix_mulPfS_S_iii_param_5
)
{
	.reg .pred 	%p<14>;
	.reg .b32 	%r<43>;
	.reg .b32 	%f<55>;
	.reg .b64 	%rd<40>;

	ld.param.u64 	%rd6, [_Z10matrix_mulPfS_S_iii_param_0];
	ld.param.u64 	%rd7, [_Z10matrix_mulPfS_S_iii_param_1];
	ld.param.u64 	%rd5, [_Z10matrix_mulPfS_S_iii_param_2];
	ld.param.u32 	%r22, [_Z10matrix_mulPfS_S_iii_param_3];
	ld.param.u32 	%r20, [_Z10matrix_mulPfS_S_iii_param_4];
	ld.param.u32 	%r21, [_Z10matrix_mulPfS_S_iii_param_5];
	cvta.to.global.u64 	%rd1, %rd7;
	cvta.to.global.u64 	%rd2, %rd6;
	mov.u32 	%r23, %tid.x;
	mov.u32 	%r24, %ctaid.x;
	mov.u32 	%r25, %ntid.x;
	mad.lo.s32 	%r26, %r24, %r25, %r23;
	div.s32 	%r1, %r26, %r22;
	mul.lo.s32 	%r27, %r1, %r22;
	sub.s32 	%r2, %r26, %r27;
	setp.ge.s32 	%p1, %r1, %r22;
	setp.ge.s32 	%p2, %r2, %r20;
	or.pred  	%p3, %p1, %p2;
	setp.lt.s32 	%p4, %r21, 1;
	or.pred  	%p5, %p3, %p4;
	@%p5 bra 	$L__BB0_12;
	cvta.to.global.u64 	%rd8, %rd5;
	mul.lo.s32 	%r3, %r1, %r21;
	mad.lo.s32 	%r29, %r1, %r20, %r2;
	mul.wide.s32 	%rd9, %r29, 4;
	add.s64 	%rd3, %rd8, %rd9;
	ld.global.f32 	%f52, [%rd3];
	and.b32  	%r4, %r21, 7;
	setp.lt.u32 	%p6, %r21, 8;
	mov.b32 	%r41, 0;
	@%p6 bra 	$L__BB0_4;
	and.b32  	%r41, %r21, 2147483640;
	neg.s32 	%r39, %r41;
	shl.b32 	%r7, %r20, 3;
	add.s64 	%rd4, %rd2, 16;
	mul.wide.s32 	%rd14, %r20, 4;
	mov.u32 	%r37, %r3;
	mov.u32 	%r38, %r2;
$L__BB0_3:
	.pragma "nounroll";
	mul.wide.s32 	%rd10, %r37, 4;
	add.s64 	%rd11, %rd4, %rd10;
	ld.global.f32 	%f9, [%rd11+-16];
	mul.wide.s32 	%rd12, %r38, 4;
	add.s64 	%rd13, %rd1, %rd12;
	ld.global.f32 	%f10, [%rd13];
	fma.rn.f32 	%f11, %f9, %f10, %f52;
	st.global.f32 	[%rd3], %f11;
	ld.global.f32 	%f12, [%rd11+-12];
	add.s64 	%rd15, %rd13, %rd14;
	ld.global.f32 	%f13, [%rd15];
	fma.rn.f32 	%f14, %f12, %f13, %f11;
	st.global.f32 	[%rd3], %f14;
	ld.global.f32 	%f15, [%rd11+-8];
	add.s64 	%rd16, %rd15, %rd14;
	ld.global.f32 	%f16, [%rd16];
	fma.rn.f32 	%f17, %f15, %f16, %f14;
	st.global.f32 	[%rd3], %f17;
	ld.global.f32 	%f18, [%rd11+-4];
	add.s64 	%rd17, %rd16, %rd14;
	ld.global.f32 	%f19, [%rd17];
	fma.rn.f32 	%f20, %f18, %f19, %f17;
	st.global.f32 	[%rd3], %f20;
	ld.global.f32 	%f21, [%rd11];
	add.s64 	%rd18, %rd17, %rd14;
	ld.global.f32 	%f22, [%rd18];
	fma.rn.f32 	%f23, %f21, %f22, %f20;
	st.global.f32 	[%rd3], %f23;
	ld.global.f32 	%f24, [%rd11+4];
	add.s64 	%rd19, %rd18, %rd14;
	ld.global.f32 	%f25, [%rd19];
	fma.rn.f32 	%f26, %f24, %f25, %f23;
	st.global.f32 	[%rd3], %f26;
	ld.global.f32 	%f27, [%rd11+8];
	add.s64 	%rd20, %rd19, %rd14;
	ld.global.f32 	%f28, [%rd20];
	fma.rn.f32 	%f29, %f27, %f28, %f26;
	st.global.f32 	[%rd3], %f29;
	ld.global.f32 	%f30, [%rd11+12];
	add.s64 	%rd21, %rd20, %rd14;
	ld.global.f32 	%f31, [%rd21];
	fma.rn.f32 	%f52, %f30, %f31, %f29;
	st.global.f32 	[%rd3], %f52;
	add.s32 	%r39, %r39, 8;
	add.s32 	%r38, %r38, %r7;
	add.s32 	%r37, %r37, 8;
	setp.ne.s32 	%p7, %r39, 0;
	@%p7 bra 	$L__BB0_3;
$L__BB0_4:
	setp.eq.s32 	%p8, %r4, 0;
	@%p8 bra 	$L__BB0_12;
	and.b32  	%r15, %r21, 3;
	setp.lt.u32 	%p9, %r4, 4;
	@%p9 bra 	$L__BB0_7;
	add.s32 	%r30, %r41, %r3;
	mul.wide.s32 	%rd22, %r30, 4;
	add.s64 	%rd23, %rd2, %rd22;
	ld.global.f32 	%f32, [%rd23];
	mad.lo.s32 	%r31, %r41, %r20, %r2;
	mul.wide.s32 	%rd24, %r31, 4;
	add.s64 	%rd25, %rd1, %rd24;
	ld.global.f32 	%f33, [%rd25];
	fma.rn.f32 	%f34, %f32, %f33, %f52;
	st.global.f32 	[%rd3], %f34;
	ld.global.f32 	%f35, [%rd23+4];
	mul.wide.s32 	%rd26, %r20, 4;
	add.s64 	%rd27, %rd25, %rd26;
	ld.global.f32 	%f36, [%rd27];
	fma.rn.f32 	%f37, %f35, %f36, %f34;
	st.global.f32 	[%rd3], %f37;
	ld.global.f32 	%f38, [%rd23+8];
	add.s64 	%rd28, %rd27, %rd26;
	ld.global.f32 	%f39, [%rd28];
	fma.rn.f32 	%f40, %f38, %f39, %f37;
	st.global.f32 	[%rd3], %f40;
	ld.global.f32 	%f41, [%rd23+12];
	add.s64 	%rd29, %rd28, %rd26;
	ld.global.f32 	%f42, [%rd29];
	fma.rn.f32 	%f52, %f41, %f42, %f40;
	st.global.f32 	[%rd3], %f52;
	add.s32 	%r41, %r41, 4;
$L__BB0_7:
	setp.eq.s32 	%p10, %r15, 0;
	@%p10 bra 	$L__BB0_12;
	setp.eq.s32 	%p11, %r15, 1;
	@%p11 bra 	$L__BB0_10;
	add.s32 	%r32, %r41, %r3;
	mul.wide.s32 	%rd30, %r32, 4;
	add.s64 	%rd31, %rd2, %rd30;
	ld.global.f32 	%f43, [%rd31];
	mad.lo.s32 	%r33, %r41, %r20, %r2;
	mul.wide.s32 	%rd32, %r33, 4;
	add.s64 	%rd33, %rd1, %rd32;
	ld.global.f32 	%f44, [%rd33];
	fma.rn.f32 	%f45, %f43, %f44, %f52;
	st.global.f32 	[%rd3], %f45;
	ld.global.f32 	%f46, [%rd31+4];
	mul.wide.s32 	%rd34, %r20, 4;
	add.s64 	%rd35, %rd33, %rd34;
	ld.global.f32 	%f47, [%rd35];
	fma.rn.f32 	%f52, %f46, %f47, %f45;
	st.global.f32 	[%rd3], %f52;
	add.s32 	%r41, %r41, 2;
$L__BB0_10:
	and.b32  	%r34, %r21, 1;
	setp.eq.b32 	%p12, %r34, 1;
	not.pred 	%p13, %p12;
	@%p13 bra 	$L__BB0_12;
	add.s32 	%r35, %r41, %r3;
	mul.wide.s32 	%rd36, %r35, 4;
	add.s64 	%rd37, %rd2, %rd36;
	ld.global.f32 	%f48, [%rd37];
	mad.lo.s32 	%r36, %r41, %r20, %r2;
	mul.wide.s32 	%rd38, %r36, 4;
	add.s64 	%rd39, %rd1, %rd38;
	ld.global.f32 	%f49, [%rd39];
	fma.rn.f32 	%f50, %f48, %f49, %f52;
	st.global.f32 	[%rd3], %f50;
$L__BB0_12:
	ret;

}


// ===== COMPILED SASS (sm_100) =====

	.target	sm_100

	.elftype	@"ET_EXEC"


//--------------------- .note.nv.tkinfo           --------------------------
	.section	.note.nv.tkinfo,"",@"SHT_NOTE"
	.sectionflags	@"SHF_NOTE_NV_TKINFO"
	.tkinfo
        /*0018*/ 	.word	0x00000002
        /*0030*/ 	.string	""
        /*0030*/ 	.string	"ptxas"
        /*0030*/ 	.string	"Cuda compilation tools, release 13.0, V13.0.88"
        /*0030*/ 	.string	"Build cuda_13.0.r13.0/compiler.36424714_0"
        /*0030*/ 	.string	"-arch sm_100 -m 64 "



//--------------------- .note.nv.cuinfo           --------------------------
	.section	.note.nv.cuinfo,"",@"SHT_NOTE"
	.sectionflags	@"SHF_NOTE_NV_CUINFO"
        /*0018*/ 	.short	0x0002
        /*001a*/ 	.short	0x0064
        /*001c*/ 	.short	0x0082
	.zero		2


//--------------------- .nv.info                  --------------------------
	.section	.nv.info,"",@"SHT_CUDA_INFO"
	.align	4


	//----- nvinfo : EIATTR_REGCOUNT
	.align		4
        /*0000*/ 	.byte	0x04, 0x2f
        /*0002*/ 	.short	(.L_1 - .L_0)
	.align		4
.L_0:
        /*0004*/ 	.word	index@(_Z10matrix_mulPfS_S_iii)
        /*0008*/ 	.word	0x0000001c


	//----- nvinfo : EIATTR_FRAME_SIZE
	.align		4
.L_1:
        /*000c*/ 	.byte	0x04, 0x11
        /*000e*/ 	.short	(.L_3 - .L_2)
	.align		4
.L_2:
        /*0010*/ 	.word	index@(_Z10matrix_mulPfS_S_iii)
        /*0014*/ 	.word	0x00000000


	//----- nvinfo : EIATTR_MIN_STACK_SIZE
	.align		4
.L_3:
        /*0018*/ 	.byte	0x04, 0x12
        /*001a*/ 	.short	(.L_5 - .L_4)
	.align		4
.L_4:
        /*001c*/ 	.word	index@(_Z10matrix_mulPfS_S_iii)
        /*0020*/ 	.word	0x00000000
.L_5:


//--------------------- .nv.compat                --------------------------
	.section	.nv.compat,"",@"SHT_CUDA_COMPAT_INFO"
	.align	4
        /*0000*/ 	.byte	0x02, 0x09, 0x00, 0x00, 0x02, 0x02, 0x01, 0x00, 0x02, 0x05, 0x05, 0x00, 0x03, 0x07, 0x01, 0x01
        /*0010*/ 	.byte	0x02, 0x03, 0x00, 0x00, 0x02, 0x06, 0x01, 0x00, 0x04, 0x0b, 0x08, 0x00, 0x09, 0x00, 0x00, 0x00
        /*0020*/ 	.byte	0x00, 0x00, 0x00, 0x00


//--------------------- .nv.info._Z10matrix_mulPfS_S_iii --------------------------
	.section	.nv.info._Z10matrix_mulPfS_S_iii,"",@"SHT_CUDA_INFO"
	.sectionflags	@""
	.align	4


	//----- nvinfo : EIATTR_CUDA_API_VERSION
	.align		4
        /*0000*/ 	.byte	0x04, 0x37
        /*0002*/ 	.short	(.L_7 - .L_6)
.L_6:
        /*0004*/ 	.word	0x00000082


	//----- nvinfo : EIATTR_KPARAM_INFO
	.align		4
.L_7:
        /*0008*/ 	.byte	0x04, 0x17
        /*000a*/ 	.short	(.L_9 - .L_8)
.L_8:
        /*000c*/ 	.word	0x00000000
        /*0010*/ 	.short	0x0005
        /*0012*/ 	.short	0x0020
        /*0014*/ 	.byte	0x00, 0xf0, 0x11, 0x00


	//----- nvinfo : EIATTR_KPARAM_INFO
	.align		4
.L_9:
        /*0018*/ 	.byte	0x04, 0x17
        /*001a*/ 	.short	(.L_11 - .L_10)
.L_10:
        /*001c*/ 	.word	0x00000000
        /*0020*/ 	.short	0x0004
        /*0022*/ 	.short	0x001c
        /*0024*/ 	.byte	0x00, 0xf0, 0x11, 0x00


	//----- nvinfo : EIATTR_KPARAM_INFO
	.align		4
.L_11:
        /*0028*/ 	.byte	0x04, 0x17
        /*002a*/ 	.short	(.L_13 - .L_12)
.L_12:
        /*002c*/ 	.word	0x00000000
        /*0030*/ 	.short	0x0003
        /*0032*/ 	.short	0x0018
        /*0034*/ 	.byte	0x00, 0xf0, 0x11, 0x00


	//----- nvinfo : EIATTR_KPARAM_INFO
	.align		4
.L_13:
        /*0038*/ 	.byte	0x04, 0x17
        /*003a*/ 	.short	(.L_15 - .L_14)
.L_14:
        /*003c*/ 	.word	0x00000000
        /*0040*/ 	.short	0x0002
        /*0042*/ 	.short	0x0010
        /*0044*/ 	.byte	0x00, 0xf5, 0x21, 0x00


	//----- nvinfo : EIATTR_KPARAM_INFO
	.align		4
.L_15:
        /*0048*/ 	.byte	0x04, 0x17
        /*004a*/ 	.short	(.L_17 - .L_16)
.L_16:
        /*004c*/ 	.word	0x00000000
        /*0050*/ 	.short	0x0001
        /*0052*/ 	.short	0x0008
        /*0054*/ 	.byte	0x00, 0xf5, 0x21, 0x00


	//----- nvinfo : EIATTR_KPARAM_INFO
	.align		4
.L_17:
        /*0058*/ 	.byte	0x04, 0x17
        /*005a*/ 	.short	(.L_19 - .L_18)
.L_18:
        /*005c*/ 	.word	0x00000000
        /*0060*/ 	.short	0x0000
        /*0062*/ 	.short	0x0000
        /*0064*/ 	.byte	0x00, 0xf5, 0x21, 0x00


	//----- nvinfo : EIATTR_SPARSE_MMA_MASK
	.align		4
.L_19:
        /*0068*/ 	.byte	0x03, 0x50
        /*006a*/ 	.short	0x0000


	//----- nvinfo : EIATTR_MAXREG_COUNT
	.align		4
        /*006c*/ 	.byte	0x03, 0x1b
        /*006e*/ 	.short	0x00ff


	//----- nvinfo : EIATTR_MERCURY_ISA_VERSION
	.align		4
        /*0070*/ 	.byte	0x03, 0x5f
        /*0072*/ 	.short	0x0101


	//----- nvinfo : EIATTR_VRC_CTA_INIT_COUNT
	.align		4
        /*0074*/ 	.byte	0x02, 0x4a
	.zero		1
	.zero		1


	//----- nvinfo : EIATTR_EXIT_INSTR_OFFSETS
	.align		4
        /*0078*/ 	.byte	0x04, 0x1c
        /*007a*/ 	.short	(.L_21 - .L_20)


	//   ....[0]....
.L_20:
        /*007c*/ 	.word	0x00000250


	//   ....[1]....
        /*0080*/ 	.word	0x00000690


	//   ....[2]....
        /*0084*/ 	.word	0x00000880


	//   ....[3]....
        /*0088*/ 	.word	0x000009d0


	//   ....[4]....
        /*008c*/ 	.word	0x00000a80


	//----- nvinfo : EIATTR_CBANK_PARAM_SIZE
	.align		4
.L_21:
        /*0090*/ 	.byte	0x03, 0x19
        /*0092*/ 	.short	0x0024


	//----- nvinfo : EIATTR_PARAM_CBANK
	.align		4
        /*0094*/ 	.byte	0x04, 0x0a
        /*0096*/ 	.short	(.L_23 - .L_22)
	.align		4
.L_22:
        /*0098*/ 	.word	index@(.nv.constant0._Z10matrix_mulPfS_S_iii)
        /*009c*/ 	.short	0x0380
        /*009e*/ 	.short	0x0024


	//----- nvinfo : EIATTR_SW_WAR
	.align		4
.L_23:
        /*00a0*/ 	.byte	0x04, 0x36
        /*00a2*/ 	.short	(.L_25 - .L_24)
.L_24:
        /*00a4*/ 	.word	0x00000008
.L_25:


//--------------------- .nv.callgraph             --------------------------
	.section	.nv.callgraph,"",@"SHT_CUDA_CALLGRAPH"
	.align	4
	.sectionentsize	8
	.align		4
        /*0000*/ 	.word	0x00000000
	.align		4
        /*0004*/ 	.word	0xffffffff
	.align		4
        /*0008*/ 	.word	0x00000000
	.align		4
        /*000c*/ 	.word	0xfffffffe
	.align		4
        /*0010*/ 	.word	0x00000000
	.align		4
        /*0014*/ 	.word	0xfffffffd
	.align		4
        /*0018*/ 	.word	0x00000000
	.align		4
        /*001c*/ 	.word	0xfffffffc


//--------------------- .text._Z10matrix_mulPfS_S_iii --------------------------
	.section	.text._Z10matrix_mulPfS_S_iii,"ax",@progbits
	.align	128
        .global         _Z10matrix_mulPfS_S_iii
        .type           _Z10matrix_mulPfS_S_iii,@function
        .size           _Z10matrix_mulPfS_S_iii,(.L_x_5 - _Z10matrix_mulPfS_S_iii)
        .other          _Z10matrix_mulPfS_S_iii,@"STO_CUDA_ENTRY STV_DEFAULT"
_Z10matrix_mulPfS_S_iii:
.text._Z10matrix_mulPfS_S_iii:
[----:B------:R-:W-:Y:S08]  /*0000*/  LDC R1, c[0x0][0x37c] ;  /* 0x0000df00ff017b82 */ /* 0x000ff00000000800 */
[----:B------:R-:W0:Y:S01]  /*0010*/  LDC R9, c[0x0][0x398] ;  /* 0x0000e600ff097b82 */ /* 0x000e220000000800 */
[----:B------:R-:W1:Y:S07]  /*0020*/  S2R R0, SR_TID.X ;  /* 0x0000000000007919 */ /* 0x000e6e0000002100 */
[----:B------:R-:W1:Y:S08]  /*0030*/  S2UR UR4, SR_CTAID.X ;  /* 0x00000000000479c3 */ /* 0x000e700000002500 */
[----:B------:R-:W1:Y:S01]  /*0040*/  LDC R5, c[0x0][0x360] ;  /* 0x0000d800ff057b82 */ /* 0x000e620000000800 */
[----:B0-----:R-:W-:-:S04]  /*0050*/  IABS R7, R9 ;  /* 0x0000000900077213 */ /* 0x001fc80000000000 */
[----:B------:R-:W0:Y:S01]  /*0060*/  I2F.RP R4, R7 ;  /* 0x0000000700047306 */ /* 0x000e220000209400 */
[----:B-1----:R-:W-:-:S07]  /*0070*/  IMAD R0, R5, UR4, R0 ;  /* 0x0000000405007c24 */ /* 0x002fce000f8e0200 */
[----:B0-----:R-:W0:Y:S02]  /*0080*/  MUFU.RCP R4, R4 ;  /* 0x0000000400047308 */ /* 0x001e240000001000 */
[----:B0-----:R-:W-:Y:S02]  /*0090*/  IADD3 R2, PT, PT, R4, 0xffffffe, RZ ;  /* 0x0ffffffe04027810 */ /* 0x001fe40007ffe0ff */
[----:B------:R-:W-:-:S04]  /*00a0*/  IABS R4, R0 ;  /* 0x0000000000047213 */ /* 0x000fc80000000000 */
[----:B------:R0:W1:Y:S02]  /*00b0*/  F2I.FTZ.U32.TRUNC.NTZ R3, R2 ;  /* 0x0000000200037305 */ /* 0x000064000021f000 */
[----:B0-----:R-:W-:Y:S01]  /*00c0*/  HFMA2 R2, -RZ, RZ, 0, 0 ;  /* 0x00000000ff027431 */ /* 0x001fe200000001ff */
[----:B-1----:R-:W-:-:S05]  /*00d0*/  IADD3 R6, PT, PT, RZ, -R3, RZ ;  /* 0x80000003ff067210 */ /* 0x002fca0007ffe0ff */
[----:B------:R-:W-:Y:S02]  /*00e0*/  IMAD R5, R6, R7, RZ ;  /* 0x0000000706057224 */ /* 0x000fe400078e02ff */
[----:B------:R-:W0:Y:S02]  /*00f0*/  LDC R6, c[0x0][0x3a0] ;  /* 0x0000e800ff067b82 */ /* 0x000e240000000800 */
[----:B------:R-:W-:-:S06]  /*0100*/  IMAD.HI.U32 R3, R3, R5, R2 ;  /* 0x0000000503037227 */ /* 0x000fcc00078e0002 */
[----:B------:R-:W-:-:S05]  /*0110*/  IMAD.HI.U32 R3, R3, R4, RZ ;  /* 0x0000000403037227 */ /* 0x000fca00078e00ff */
[----:B------:R-:W-:-:S05]  /*0120*/  IADD3 R5, PT, PT, -R3, RZ, RZ ;  /* 0x000000ff03057210 */ /* 0x000fca0007ffe1ff */
[----:B------:R-:W-:-:S05]  /*0130*/  IMAD R2, R7, R5, R4 ;  /* 0x0000000507027224 */ /* 0x000fca00078e0204 */
[----:B------:R-:W-:-:S13]  /*0140*/  ISETP.GT.U32.AND P2, PT, R7, R2, PT ;  /* 0x000000020700720c */ /* 0x000fda0003f44070 */
[-C--:B------:R-:W-:Y:S02]  /*0150*/  @!P2 IADD3 R2, PT, PT, R2, -R7.reuse, RZ ;  /* 0x800000070202a210 */ /* 0x080fe40007ffe0ff */
[----:B------:R-:W-:Y:S02]  /*0160*/  @!P2 IADD3 R3, PT, PT, R3, 0x1, RZ ;  /* 0x000000010303a810 */ /* 0x000fe40007ffe0ff */
[----:B------:R-:W-:Y:S02]  /*0170*/  ISETP.GE.U32.AND P0, PT, R2, R7, PT ;  /* 0x000000070200720c */ /* 0x000fe40003f06070 */
[----:B------:R-:W-:Y:S01]  /*0180*/  LOP3.LUT R2, R0, R9, RZ, 0x3c, !PT ;  /* 0x0000000900027212 */ /* 0x000fe200078e3cff */
[----:B------:R-:W1:Y:S01]  /*0190*/  LDC R7, c[0x0][0x39c] ;  /* 0x0000e700ff077b82 */ /* 0x000e620000000800 */
[----:B------:R-:W-:Y:S02]  /*01a0*/  ISETP.NE.AND P2, PT, R9, RZ, PT ;  /* 0x000000ff0900720c */ /* 0x000fe40003f45270 */
[----:B------:R-:W-:-:S07]  /*01b0*/  ISETP.GE.AND P1, PT, R2, RZ, PT ;  /* 0x000000ff0200720c */ /* 0x000fce0003f26270 */
[----:B------:R-:W-:-:S04]  /*01c0*/  @P0 IADD3 R3, PT, PT, R3, 0x1, RZ ;  /* 0x0000000103030810 */ /* 0x000fc80007ffe0ff */
[----:B------:R-:W-:-:S04]  /*01d0*/  MOV R8, R3 ;  /* 0x0000000300087202 */ /* 0x000fc80000000f00 */
[----:B------:R-:W-:Y:S02]  /*01e0*/  @!P1 IADD3 R8, PT, PT, -R8, RZ, RZ ;  /* 0x000000ff08089210 */ /* 0x000fe40007ffe1ff */
[----:B------:R-:W-:-:S04]  /*01f0*/  @!P2 LOP3.LUT R8, RZ, R9, RZ, 0x33, !PT ;  /* 0x00000009ff08a212 */ /* 0x000fc800078e33ff */
[----:B------:R-:W-:-:S05]  /*0200*/  IADD3 R2, PT, PT, -R8, RZ, RZ ;  /* 0x000000ff08027210 */ /* 0x000fca0007ffe1ff */
[----:B------:R-:W-:-:S05]  /*0210*/  IMAD R0, R9, R2, R0 ;  /* 0x0000000209007224 */ /* 0x000fca00078e0200 */
[----:B-1----:R-:W-:-:S04]  /*0220*/  ISETP.GE.AND P0, PT, R0, R7, PT ;  /* 0x000000070000720c */ /* 0x002fc80003f06270 */
[----:B------:R-:W-:-:S04]  /*0230*/  ISETP.GE.OR P0, PT, R8, R9, P0 ;  /* 0x000000090800720c */ /* 0x000fc80000706670 */
[----:B0-----:R-:W-:-:S13]  /*0240*/  ISETP.LT.OR P0, PT, R6, 0x1, P0 ;  /* 0x000000010600780c */ /* 0x001fda0000701670 */
[----:B------:R-:W-:Y:S05]  /*0250*/  @P0 EXIT ;  /* 0x000000000000094d */ /* 0x000fea0003800000 */
[----:B------:R-:W0:Y:S01]  /*0260*/  LDC.64 R2, c[0x0][0x390] ;  /* 0x0000e400ff027b82 */ /* 0x000e220000000a00 */
[----:B------:R-:W1:Y:S01]  /*0270*/  LDCU.64 UR6, c[0x0][0x358] ;  /* 0x00006b00ff0677ac */ /* 0x000e620008000a00 */
[----:B------:R-:W-:Y:S01]  /*0280*/  ISETP.GE.U32.AND P0, PT, R6, 0x8, PT ;  /* 0x000000080600780c */ /* 0x000fe20003f06070 */
[----:B------:R-:W-:Y:S01]  /*0290*/  IMAD R5, R8, R7, R0 ;  /* 0x0000000708057224 */ /* 0x000fe200078e0200 */
[----:B------:R-:W-:Y:S01]  /*02a0*/  LOP3.LUT R20, R6, 0x7, RZ, 0xc0, !PT ;  /* 0x0000000706147812 */ /* 0x000fe200078ec0ff */
[----:B------:R-:W-:Y:S01]  /*02b0*/  IMAD R8, R8, R6, RZ ;  /* 0x0000000608087224 */ /* 0x000fe200078e02ff */
[----:B------:R-:W-:Y:S02]  /*02c0*/  MOV R9, RZ ;  /* 0x000000ff00097202 */ /* 0x000fe40000000f00 */
[----:B------:R-:W-:Y:S01]  /*02d0*/  ISETP.NE.AND P1, PT, R20, RZ, PT ;  /* 0x000000ff1400720c */ /* 0x000fe20003f25270 */
[----:B0-----:R-:W-:-:S05]  /*02e0*/  IMAD.WIDE R2, R5, 0x4, R2 ;  /* 0x0000000405027825 */ /* 0x001fca00078e0202 */
[----:B-1----:R0:W5:Y:S01]  /*02f0*/  LDG.E R13, desc[UR6][R2.64] ;  /* 0x00000006020d7981 */ /* 0x002162000c1e1900 */
[----:B------:R-:W-:Y:S06]  /*0300*/  @!P0 BRA `(.L_x_0) ;  /* 0x0000000000e08947 */ /* 0x000fec0003800000 */
[----:B------:R-:W1:Y:S01]  /*0310*/  LDCU.64 UR4, c[0x0][0x380] ;  /* 0x00007000ff0477ac */ /* 0x000e620008000a00 */
[----:B------:R-:W-:Y:S02]  /*0320*/  LOP3.LUT R9, R6, 0x7ffffff8, RZ, 0xc0, !PT ;  /* 0x7ffffff806097812 */ /* 0x000fe400078ec0ff */
[----:B------:R-:W-:Y:S02]  /*0330*/  MOV R11, R8 ;  /* 0x00000008000b7202 */ /* 0x000fe40000000f00 */
[----:B------:R-:W-:Y:S02]  /*0340*/  MOV R12, R0 ;  /* 0x00000000000c7202 */ /* 0x000fe40000000f00 */
[----:B------:R-:W-:Y:S01]  /*0350*/  IADD3 R10, PT, PT, -R9, RZ, RZ ;  /* 0x000000ff090a7210 */ /* 0x000fe20007ffe1ff */
[----:B-1----:R-:W-:-:S04]  /*0360*/  UIADD3 UR4, UP0, UPT, UR4, 0x10, URZ ;  /* 0x0000001004047890 */ /* 0x002fc8000ff1e0ff */
[----:B------:R-:W-:-:S12]  /*0370*/  UIADD3.X UR5, UPT, UPT, URZ, UR5, URZ, UP0, !UPT ;  /* 0x00000005ff057290 */ /* 0x000fd800087fe4ff */
.L_x_1:
[----:B------:R-:W1:Y:S01]  /*0380*/  LDC.64 R14, c[0x0][0x388] ;  /* 0x0000e200ff0e7b82 */ /* 0x000e620000000a00 */
[----:B------:R-:W-:Y:S02]  /*0390*/  MOV R4, UR4 ;  /* 0x0000000400047c02 */ /* 0x000fe40008000f00 */
[----:B------:R-:W-:-:S03]  /*03a0*/  MOV R5, UR5 ;  /* 0x0000000500057c02 */ /* 0x000fc60008000f00 */
[----:B------:R-:W-:-:S05]  /*03b0*/  IMAD.WIDE R4, R11, 0x4, R4 ;  /* 0x000000040b047825 */ /* 0x000fca00078e0204 */
[----:B--2---:R-:W2:Y:S01]  /*03c0*/  LDG.E R16, desc[UR6][R4.64+-0x10] ;  /* 0xfffff00604107981 */ /* 0x004ea2000c1e1900 */
[----:B-1----:R-:W-:-:S05]  /*03d0*/  IMAD.WIDE R14, R12, 0x4, R14 ;  /* 0x000000040c0e7825 */ /* 0x002fca00078e020e */
[----:B------:R-:W2:Y:S02]  /*03e0*/  LDG.E R17, desc[UR6][R14.64] ;  /* 0x000000060e117981 */ /* 0x000ea4000c1e1900 */
[----:B--2--5:R-:W-:Y:S01]  /*03f0*/  FFMA R13, R16, R17, R13 ;  /* 0x00000011100d7223 */ /* 0x024fe2000000000d */
[----:B------:R-:W-:-:S04]  /*0400*/  IMAD.WIDE R16, R7, 0x4, R14 ;  /* 0x0000000407107825 */ /* 0x000fc800078e020e */
[----:B------:R1:W-:Y:S04]  /*0410*/  STG.E desc[UR6][R2.64], R13 ;  /* 0x0000000d02007986 */ /* 0x0003e8000c101906 */
[----:B------:R-:W2:Y:S04]  /*0420*/  LDG.E R18, desc[UR6][R4.64+-0xc] ;  /* 0xfffff40604127981 */ /* 0x000ea8000c1e1900 */
[----:B------:R-:W2:Y:S02]  /*0430*/  LDG.E R19, desc[UR6][R16.64] ;  /* 0x0000000610137981 */ /* 0x000ea4000c1e1900 */
[----:B--2---:R-:W-:Y:S01]  /*0440*/  FFMA R21, R18, R19, R13 ;  /* 0x0000001312157223 */ /* 0x004fe2000000000d */
[----:B------:R-:W-:-:S04]  /*0450*/  IMAD.WIDE R18, R7, 0x4, R16 ;  /* 0x0000000407127825 */ /* 0x000fc800078e0210 */
[----:B------:R2:W-:Y:S04]  /*0460*/  STG.E desc[UR6][R2.64], R21 ;  /* 0x0000001502007986 */ /* 0x0005e8000c101906 */
[----:B------:R-:W3:Y:S04]  /*0470*/  LDG.E R22, desc[UR6][R4.64+-0x8] ;  /* 0xfffff80604167981 */ /* 0x000ee8000c1e1900 */
[----:B------:R-:W3:Y:S02]  /*0480*/  LDG.E R14, desc[UR6][R18.64] ;  /* 0x00000006120e7981 */ /* 0x000ee4000c1e1900 */
[----:B---3--:R-:W-:Y:S01]  /*0490*/  FFMA R23, R22, R14, R21 ;  /* 0x0000000e16177223 */ /* 0x008fe20000000015 */
[----:B------:R-:W-:-:S04]  /*04a0*/  IMAD.WIDE R14, R7, 0x4, R18 ;  /* 0x00000004070e7825 */ /* 0x000fc800078e0212 */
[----:B------:R3:W-:Y:S04]  /*04b0*/  STG.E desc[UR6][R2.64], R23 ;  /* 0x0000001702007986 */ /* 0x0007e8000c101906 */
[----:B------:R-:W4:Y:S04]  /*04c0*/  LDG.E R22, desc[UR6][R4.64+-0x4] ;  /* 0xfffffc0604167981 */ /* 0x000f28000c1e1900 */
[----:B-1----:R-:W4:Y:S01]  /*04d0*/  LDG.E R13, desc[UR6][R14.64] ;  /* 0x000000060e0d7981 */ /* 0x002f22000c1e1900 */
[----:B------:R-:W-:-:S04]  /*04e0*/  IMAD.WIDE R16, R7, 0x4, R14 ;  /* 0x0000000407107825 */ /* 0x000fc800078e020e */
[----:B----4-:R-:W-:-:S05]  /*04f0*/  FFMA R13, R22, R13, R23 ;  /* 0x0000000d160d7223 */ /* 0x010fca0000000017 */
[----:B------:R1:W-:Y:S04]  /*0500*/  STG.E desc[UR6][R2.64], R13 ;  /* 0x0000000d02007986 */ /* 0x0003e8000c101906 */
[----:B------:R-:W4:Y:S04]  /*0510*/  LDG.E R22, desc[UR6][R4.64] ;  /* 0x0000000604167981 */ /* 0x000f28000c1e1900 */
[----:B--2---:R-:W4:Y:S01]  /*0520*/  LDG.E R21, desc[UR6][R16.64] ;  /* 0x0000000610157981 */ /* 0x004f22000c1e1900 */
[----:B------:R-:W-:-:S04]  /*0530*/  IMAD.WIDE R18, R7, 0x4, R16 ;  /* 0x0000000407127825 */ /* 0x000fc800078e0210 */
[----:B----4-:R-:W-:-:S05]  /*0540*/  FFMA R21, R22, R21, R13 ;  /* 0x0000001516157223 */ /* 0x010fca000000000d */
[----:B------:R2:W-:Y:S04]  /*0550*/  STG.E desc[UR6][R2.64], R21 ;  /* 0x0000001502007986 */ /* 0x0005e8000c101906 */
[----:B------:R-:W4:Y:S04]  /*0560*/  LDG.E R22, desc[UR6][R4.64+0x4] ;  /* 0x0000040604167981 */ /* 0x000f28000c1e1900 */
[----:B---3--:R-:W4:Y:S01]  /*0570*/  LDG.E R23, desc[UR6][R18.64] ;  /* 0x0000000612177981 */ /* 0x008f22000c1e1900 */
[----:B------:R-:W-:-:S04]  /*0580*/  IMAD.WIDE R14, R7, 0x4, R18 ;  /* 0x00000004070e7825 */ /* 0x000fc800078e0212 */
[----:B----4-:R-:W-:-:S05]  /*0590*/  FFMA R23, R22, R23, R21 ;  /* 0x0000001716177223 */ /* 0x010fca0000000015 */
[----:B------:R2:W-:Y:S04]  /*05a0*/  STG.E desc[UR6][R2.64], R23 ;  /* 0x0000001702007986 */ /* 0x0005e8000c101906 */
[----:B------:R-:W3:Y:S04]  /*05b0*/  LDG.E R22, desc[UR6][R4.64+0x8] ;  /* 0x0000080604167981 */ /* 0x000ee8000c1e1900 */
[----:B-1----:R-:W3:Y:S01]  /*05c0*/  LDG.E R13, desc[UR6][R14.64] ;  /* 0x000000060e0d7981 */ /* 0x002ee2000c1e1900 */
[----:B------:R-:W-:Y:S01]  /*05d0*/  IMAD.WIDE R16, R7, 0x4, R14 ;  /* 0x0000000407107825 */ /* 0x000fe200078e020e */
[----:B------:R-:W-:-:S03]  /*05e0*/  IADD3 R10, PT, PT, R10, 0x8, RZ ;  /* 0x000000080a0a7810 */ /* 0x000fc60007ffe0ff */
[----:B---3--:R-:W-:-:S05]  /*05f0*/  FFMA R25, R22, R13, R23 ;  /* 0x0000000d16197223 */ /* 0x008fca0000000017 */
[----:B------:R2:W-:Y:S04]  /*0600*/  STG.E desc[UR6][R2.64], R25 ;  /* 0x0000001902007986 */ /* 0x0005e8000c101906 */
[----:B------:R-:W3:Y:S04]  /*0610*/  LDG.E R22, desc[UR6][R4.64+0xc] ;  /* 0x00000c0604167981 */ /* 0x000ee8000c1e1900 */
[----:B------:R-:W3:Y:S01]  /*0620*/  LDG.E R16, desc[UR6][R16.64] ;  /* 0x0000000610107981 */ /* 0x000ee2000c1e1900 */
[----:B------:R-:W-:Y:S02]  /*0630*/  ISETP.NE.AND P0, PT, R10, RZ, PT ;  /* 0x000000ff0a00720c */ /* 0x000fe40003f05270 */
[----:B------:R-:W-:-:S02]  /*0640*/  LEA R12, R7, R12, 0x3 ;  /* 0x0000000c070c7211 */ /* 0x000fc400078e18ff */
[----:B------:R-:W-:Y:S01]  /*0650*/  IADD3 R11, PT, PT, R11, 0x8, RZ ;  /* 0x000000080b0b7810 */ /* 0x000fe20007ffe0ff */
[----:B---3--:R-:W-:-:S05]  /*0660*/  FFMA R13, R22, R16, R25 ;  /* 0x00000010160d7223 */ /* 0x008fca0000000019 */
[----:B------:R2:W-:Y:S03]  /*0670*/  STG.E desc[UR6][R2.64], R13 ;  /* 0x0000000d02007986 */ /* 0x0005e6000c101906 */
[----:B------:R-:W-:Y:S05]  /*0680*/  @P0 BRA `(.L_x_1) ;  /* 0xfffffffc003c0947 */ /* 0x000fea000383ffff */
.L_x_0:
[----:B------:R-:W-:Y:S05]  /*0690*/  @!P1 EXIT ;  /* 0x000000000000994d */ /* 0x000fea0003800000 */
[----:B------:R-:W-:Y:S02]  /*06a0*/  ISETP.GE.U32.AND P0, PT, R20, 0x4, PT ;  /* 0x000000041400780c */ /* 0x000fe40003f06070 */
[----:B------:R-:W-:-:S04]  /*06b0*/  LOP3.LUT R16, R6, 0x3, RZ, 0xc0, !PT ;  /* 0x0000000306107812 */ /* 0x000fc800078ec0ff */
[----:B------:R-:W-:-:S07]  /*06c0*/  ISETP.NE.AND P1, PT, R16, RZ, PT ;  /* 0x000000ff1000720c */ /* 0x000fce0003f25270 */
[----:B------:R-:W-:Y:S06]  /*06d0*/  @!P0 BRA `(.L_x_2) ;  /* 0x0000000000688947 */ /* 0x000fec0003800000 */
[----:B------:R-:W1:Y:S01]  /*06e0*/  LDC.64 R4, c[0x0][0x380] ;  /* 0x0000e000ff047b82 */ /* 0x000e620000000a00 */
[----:B------:R-:W-:Y:S01]  /*06f0*/  IADD3 R15, PT, PT, R8, R9, RZ ;  /* 0x00000009080f7210 */ /* 0x000fe20007ffe0ff */
[----:B------:R-:W-:-:S06]  /*0700*/  IMAD R17, R9, R7, R0 ;  /* 0x0000000709117224 */ /* 0x000fcc00078e0200 */
[----:B------:R-:W3:Y:S01]  /*0710*/  LDC.64 R10, c[0x0][0x388] ;  /* 0x0000e200ff0a7b82 */ /* 0x000ee20000000a00 */
[----:B-1----:R-:W-:-:S05]  /*0720*/  IMAD.WIDE R4, R15, 0x4, R4 ;  /* 0x000000040f047825 */ /* 0x002fca00078e0204 */
[----:B------:R-:W4:Y:S01]  /*0730*/  LDG.E R12, desc[UR6][R4.64] ;  /* 0x00000006040c7981 */ /* 0x000f22000c1e1900 */
[----:B---3--:R-:W-:-:S05]  /*0740*/  IMAD.WIDE R10, R17, 0x4, R10 ;  /* 0x00000004110a7825 */ /* 0x008fca00078e020a */
[----:B------:R-:W4:Y:S02]  /*0750*/  LDG.E R14, desc[UR6][R10.64] ;  /* 0x000000060a0e7981 */ /* 0x000f24000c1e1900 */
[----:B----45:R-:W-:Y:S01]  /*0760*/  FFMA R17, R12, R14, R13 ;  /* 0x0000000e0c117223 */ /* 0x030fe2000000000d */
[----:B--2---:R-:W-:-:S04]  /*0770*/  IMAD.WIDE R12, R7, 0x4, R10 ;  /* 0x00000004070c7825 */ /* 0x004fc800078e020a */
[----:B------:R1:W-:Y:S04]  /*0780*/  STG.E desc[UR6][R2.64], R17 ;  /* 0x0000001102007986 */ /* 0x0003e8000c101906 */
[----:B------:R-:W2:Y:S04]  /*0790*/  LDG.E R14, desc[UR6][R4.64+0x4] ;  /* 0x00000406040e7981 */ /* 0x000ea8000c1e1900 */
[----:B------:R-:W2:Y:S02]  /*07a0*/  LDG.E R15, desc[UR6][R12.64] ;  /* 0x000000060c0f7981 */ /* 0x000ea4000c1e1900 */
[----:B--2---:R-:W-:Y:S01]  /*07b0*/  FFMA R19, R14, R15, R17 ;  /* 0x0000000f0e137223 */ /* 0x004fe20000000011 */
[----:B------:R-:W-:-:S04]  /*07c0*/  IMAD.WIDE R14, R7, 0x4, R12 ;  /* 0x00000004070e7825 */ /* 0x000fc800078e020c */
[----:B------:R1:W-:Y:S04]  /*07d0*/  STG.E desc[UR6][R2.64], R19 ;  /* 0x0000001302007986 */ /* 0x0003e8000c101906 */
[----:B------:R-:W2:Y:S04]  /*07e0*/  LDG.E R18, desc[UR6][R4.64+0x8] ;  /* 0x0000080604127981 */ /* 0x000ea8000c1e1900 */
[----:B------:R-:W2:Y:S01]  /*07f0*/  LDG.E R20, desc[UR6][R14.64] ;  /* 0x000000060e147981 */ /* 0x000ea2000c1e1900 */
[----:B------:R-:W-:-:S04]  /*0800*/  IMAD.WIDE R10, R7, 0x4, R14 ;  /* 0x00000004070a7825 */ /* 0x000fc800078e020e */
[----:B--2---:R-:W-:-:S05]  /*0810*/  FFMA R21, R18, R20, R19 ;  /* 0x0000001412157223 */ /* 0x004fca0000000013 */
[----:B------:R1:W-:Y:S04]  /*0820*/  STG.E desc[UR6][R2.64], R21 ;  /* 0x0000001502007986 */ /* 0x0003e8000c101906 */
[----:B------:R-:W2:Y:S04]  /*0830*/  LDG.E R18, desc[UR6][R4.64+0xc] ;  /* 0x00000c0604127981 */ /* 0x000ea8000c1e1900 */
[----:B------:R-:W2:Y:S01]  /*0840*/  LDG.E R10, desc[UR6][R10.64] ;  /* 0x000000060a0a7981 */ /* 0x000ea2000c1e1900 */
[----:B------:R-:W-:Y:S01]  /*0850*/  IADD3 R9, PT, PT, R9, 0x4, RZ ;  /* 0x0000000409097810 */ /* 0x000fe20007ffe0ff */
[----:B--2---:R-:W-:-:S05]  /*0860*/  FFMA R13, R18, R10, R21 ;  /* 0x0000000a120d7223 */ /* 0x004fca0000000015 */
[----:B------:R1:W-:Y:S02]  /*0870*/  STG.E desc[UR6][R2.64], R13 ;  /* 0x0000000d02007986 */ /* 0x0003e4000c101906 */
.L_x_2:
[----:B------:R-:W-:Y:S05]  /*0880*/  @!P1 EXIT ;  /* 0x000000000000994d */ /* 0x000fea0003800000 */
[----:B------:R-:W-:Y:S02]  /*0890*/  ISETP.NE.AND P0, PT, R16, 0x1, PT ;  /* 0x000000011000780c */ /* 0x000fe40003f05270 */
[----:B------:R-:W-:-:S04]  /*08a0*/  LOP3.LUT R6, R6, 0x1, RZ, 0xc0, !PT ;  /* 0x0000000106067812 */ /* 0x000fc800078ec0ff */
[----:B------:R-:W-:-:S07]  /*08b0*/  ISETP.NE.U32.AND P1, PT, R6, 0x1, PT ;  /* 0x000000010600780c */ /* 0x000fce0003f25070 */
[----:B------:R-:W-:Y:S06]  /*08c0*/  @!P0 BRA `(.L_x_3) ;  /* 0x0000000000408947 */ /* 0x000fec0003800000 */
[----:B------:R-:W3:Y:S01]  /*08d0*/  LDC.64 R4, c[0x0][0x380] ;  /* 0x0000e000ff047b82 */ /* 0x000ee20000000a00 */
[----:B------:R-:W-:Y:S01]  /*08e0*/  IADD3 R15, PT, PT, R8, R9, RZ ;  /* 0x00000009080f7210 */ /* 0x000fe20007ffe0ff */
[----:B-1----:R-:W-:-:S06]  /*08f0*/  IMAD R17, R9, R7, R0 ;  /* 0x0000000709117224 */ /* 0x002fcc00078e0200 */
[----:B------:R-:W1:Y:S01]  /*0900*/  LDC.64 R10, c[0x0][0x388] ;  /* 0x0000e200ff0a7b82 */ /* 0x000e620000000a00 */
[----:B---3--:R-:W-:-:S05]  /*0910*/  IMAD.WIDE R4, R15, 0x4, R4 ;  /* 0x000000040f047825 */ /* 0x008fca00078e0204 */
[----:B------:R-:W3:Y:S01]  /*0920*/  LDG.E R6, desc[UR6][R4.64] ;  /* 0x0000000604067981 */ /* 0x000ee2000c1e1900 */
[----:B-1----:R-:W-:-:S05]  /*0930*/  IMAD.WIDE R10, R17, 0x4, R10 ;  /* 0x00000004110a7825 */ /* 0x002fca00078e020a */
[----:B------:R-:W3:Y:S01]  /*0940*/  LDG.E R12, desc[UR6][R10.64] ;  /* 0x000000060a0c7981 */ /* 0x000ee2000c1e1900 */
[----:B------:R-:W-:-:S04]  /*0950*/  IMAD.WIDE R14, R7, 0x4, R10 ;  /* 0x00000004070e7825 */ /* 0x000fc800078e020a */
[----:B---3-5:R-:W-:-:S05]  /*0960*/  FFMA R17, R6, R12, R13 ;  /* 0x0000000c06117223 */ /* 0x028fca000000000d */
[----:B------:R3:W-:Y:S04]  /*0970*/  STG.E desc[UR6][R2.64], R17 ;  /* 0x0000001102007986 */ /* 0x0007e8000c101906 */
[----:B------:R-:W2:Y:S04]  /*0980*/  LDG.E R6, desc[UR6][R4.64+0x4] ;  /* 0x0000040604067981 */ /* 0x000ea8000c1e1900 */
[----:B------:R-:W2:Y:S01]  /*0990*/  LDG.E R14, desc[UR6][R14.64] ;  /* 0x000000060e0e7981 */ /* 0x000ea2000c1e1900 */
[----:B------:R-:W-:Y:S01]  /*09a0*/  IADD3 R9, PT, PT, R9, 0x2, RZ ;  /* 0x0000000209097810 */ /* 0x000fe20007ffe0ff */
[----:B--2---:R-:W-:-:S05]  /*09b0*/  FFMA R13, R6, R14, R17 ;  /* 0x0000000e060d7223 */ /* 0x004fca0000000011 */
[----:B------:R3:W-:Y:S02]  /*09c0*/  STG.E desc[UR6][R2.64], R13 ;  /* 0x0000000d02007986 */ /* 0x0007e4000c101906 */
.L_x_3:
[----:B------:R-:W-:Y:S05]  /*09d0*/  @P1 EXIT ;  /* 0x000000000000194d */ /* 0x000fea0003800000 */
[----:B------:R-:W4:Y:S01]  /*09e0*/  LDC.64 R4, c[0x0][0x380] ;  /* 0x0000e000ff047b82 */ /* 0x000f220000000a00 */
[----:B------:R-:W-:Y:S01]  /*09f0*/  IADD3 R15, PT, PT, R8, R9, RZ ;  /* 0x00000009080f7210 */ /* 0x000fe20007ffe0ff */
[----:B------:R-:W-:-:S06]  /*0a00*/  IMAD R7, R9, R7, R0 ;  /* 0x0000000709077224 */ /* 0x000fcc00078e0200 */
[----:B------:R-:W0:Y:S01]  /*0a10*/  LDC.64 R10, c[0x0][0x388] ;  /* 0x0000e200ff0a7b82 */ /* 0x000e220000000a00 */
[----:B----4-:R-:W-:-:S06]  /*0a20*/  IMAD.WIDE R4, R15, 0x4, R4 ;  /* 0x000000040f047825 */ /* 0x010fcc00078e0204 */
[----:B------:R-:W1:Y:S01]  /*0a30*/  LDG.E R4, desc[UR6][R4.64] ;  /* 0x0000000604047981 */ /* 0x000e62000c1e1900 */
[----:B0-----:R-:W-:-:S06]  /*0a40*/  IMAD.WIDE R6, R7, 0x4, R10 ;  /* 0x0000000407067825 */ /* 0x001fcc00078e020a */
[----:B------:R-:W1:Y:S02]  /*0a50*/  LDG.E R6, desc[UR6][R6.64] ;  /* 0x0000000606067981 */ /* 0x000e64000c1e1900 */
[----:B-123-5:R-:W-:-:S05]  /*0a60*/  FFMA R13, R4, R6, R13 ;  /* 0x00000006040d7223 */ /* 0x02efca000000000d */
[----:B------:R-:W-:Y:S01]  /*0a70*/  STG.E desc[UR6][R2.64], R13 ;  /* 0x0000000d02007986 */ /* 0x000fe2000c101906 */
[----:B------:R-:W-:Y:S05]  /*0a80*/  EXIT ;  /* 0x000000000000794d */ /* 0x000fea0003800000 */
.L_x_4:
[----:B------:R-:W-:-:S00]  /*0a90*/  BRA `(.L_x_4) ;  /* 0xfffffffc00fc7947 */ /* 0x000fc0000383ffff */
[----:B------:R-:W-:-:S00]  /*0aa0*/  NOP ;  /* 0x0000000000007918 */ /* 0x000fc00000000000 */
        /* <DEDUP_REMOVED lines=13> */
.L_x_5:


//--------------------- .nv.shared.reserved.0     --------------------------
	.section	.nv.shared.reserved.0,"aw",@nobits
	.weak		__nv_reservedSMEM_offset_0_alias
	.size		__nv_reservedSMEM_offset_0_alias, 0, 64
	.other		__nv_reservedSMEM_offset_0_alias,@"STO_CUDA_RESERVED_SHARED STV_DEFAULT"
__nv_reservedSMEM_offset_0_alias:
	.zero		0
	.zero		64


//--------------------- .nv.constant0._Z10matrix_mulPfS_S_iii --------------------------
	.section	.nv.constant0._Z10matrix_mulPfS_S_iii,"a",@progbits
	.sectionflags	@""
	.align	4
.nv.constant0._Z10matrix_mulPfS_S_iii:
	.zero		932


//--------------------- SYMBOLS --------------------------

	.type		.nv.reservedSmem.offset0,@object
	.size		.nv.reservedSmem.offset0,0x4
